	.headerflags	@"EF_CUDA_TEXMODE_UNIFIED EF_CUDA_64BIT_ADDRESS EF_CUDA_ACCELERATORS EF_CUDA_SM90 EF_CUDA_VIRTUAL_SM(EF_CUDA_SM90)"
	.elftype	@"ET_EXEC"


//--------------------- .nv.info                  --------------------------
	.section	.nv.info,"",@"SHT_CUDA_INFO"
	.align	4


	//----- nvinfo : EIATTR_REGCOUNT
	.align		4
        /*0000*/ 	.byte	0x04, 0x2f
        /*0002*/ 	.short	(.L_3 - .L_2)
	.align		4
.L_2:
        /*0004*/ 	.word	index@(triton_poi_fused__native_batch_norm_legit_no_training_relu_5)
        /*0008*/ 	.word	0x0000001d


	//----- nvinfo : EIATTR_MIN_STACK_SIZE
	.align		4
.L_3:
        /*000c*/ 	.byte	0x04, 0x12
        /*000e*/ 	.short	(.L_5 - .L_4)
	.align		4
.L_4:
        /*0010*/ 	.word	index@(triton_poi_fused__native_batch_norm_legit_no_training_relu_5)
        /*0014*/ 	.word	0x00000000


	//----- nvinfo : EIATTR_FRAME_SIZE
	.align		4
.L_5:
        /*0018*/ 	.byte	0x04, 0x11
        /*001a*/ 	.short	(.L_7 - .L_6)
	.align		4
.L_6:
        /*001c*/ 	.word	index@(triton_poi_fused__native_batch_norm_legit_no_training_relu_5)
        /*0020*/ 	.word	0x00000000


	//----- nvinfo : EIATTR_MIN_STACK_SIZE
	.align		4
.L_7:
        /*0024*/ 	.byte	0x04, 0x12
        /*0026*/ 	.short	(.L_9 - .L_8)
	.align		4
.L_8:
        /*0028*/ 	.word	index@(triton_poi_fused__native_batch_norm_legit_no_training_relu_5)
        /*002c*/ 	.word	0x00000000
.L_9:


//--------------------- .nv.info.triton_poi_fused__native_batch_norm_legit_no_training_relu_5 --------------------------
	.section	.nv.info.triton_poi_fused__native_batch_norm_legit_no_training_relu_5,"",@"SHT_CUDA_INFO"
	.sectionflags	@""
	.align	4


	//----- nvinfo : EIATTR_CUDA_API_VERSION
	.align		4
        /*0000*/ 	.byte	0x04, 0x37
        /*0002*/ 	.short	(.L_11 - .L_10)
.L_10:
        /*0004*/ 	.word	0x0000007c


	//----- nvinfo : EIATTR_KPARAM_INFO
	.align		4
.L_11:
        /*0008*/ 	.byte	0x04, 0x17
        /*000a*/ 	.short	(.L_13 - .L_12)
.L_12:
        /*000c*/ 	.word	0x00000000
        /*0010*/ 	.short	0x0006
        /*0012*/ 	.short	0x0030
        /*0014*/ 	.byte	0x00, 0xf0, 0x11, 0x00


	//----- nvinfo : EIATTR_KPARAM_INFO
	.align		4
.L_13:
        /*0018*/ 	.byte	0x04, 0x17
        /*001a*/ 	.short	(.L_15 - .L_14)
.L_14:
        /*001c*/ 	.word	0x00000000
        /*0020*/ 	.short	0x0005
        /*0022*/ 	.short	0x0028
        /*0024*/ 	.byte	0x00, 0xf4, 0x21, 0x00


	//----- nvinfo : EIATTR_KPARAM_INFO
	.align		4
.L_15:
        /*0028*/ 	.byte	0x04, 0x17
        /*002a*/ 	.short	(.L_17 - .L_16)
.L_16:
        /*002c*/ 	.word	0x00000000
        /*0030*/ 	.short	0x0004
        /*0032*/ 	.short	0x0020
        /*0034*/ 	.byte	0x00, 0xf4, 0x21, 0x00


	//----- nvinfo : EIATTR_KPARAM_INFO
	.align		4
.L_17:
        /*0038*/ 	.byte	0x04, 0x17
        /*003a*/ 	.short	(.L_19 - .L_18)
.L_18:
        /*003c*/ 	.word	0x00000000
        /*0040*/ 	.short	0x0003
        /*0042*/ 	.short	0x0018
        /*0044*/ 	.byte	0x00, 0xf4, 0x21, 0x00


	//----- nvinfo : EIATTR_KPARAM_INFO
	.align		4
.L_19:
        /*0048*/ 	.byte	0x04, 0x17
        /*004a*/ 	.short	(.L_21 - .L_20)
.L_20:
        /*004c*/ 	.word	0x00000000
        /*0050*/ 	.short	0x0002
        /*0052*/ 	.short	0x0010
        /*0054*/ 	.byte	0x00, 0xf4, 0x21, 0x00


	//----- nvinfo : EIATTR_KPARAM_INFO
	.align		4
.L_21:
        /*0058*/ 	.byte	0x04, 0x17
        /*005a*/ 	.short	(.L_23 - .L_22)
.L_22:
        /*005c*/ 	.word	0x00000000
        /*0060*/ 	.short	0x0001
        /*0062*/ 	.short	0x0008
        /*0064*/ 	.byte	0x00, 0xf4, 0x21, 0x00


	//----- nvinfo : EIATTR_KPARAM_INFO
	.align		4
.L_23:
        /*0068*/ 	.byte	0x04, 0x17
        /*006a*/ 	.short	(.L_25 - .L_24)
.L_24:
        /*006c*/ 	.word	0x00000000
        /*0070*/ 	.short	0x0000
        /*0072*/ 	.short	0x0000
        /*0074*/ 	.byte	0x00, 0xf4, 0x21, 0x00


	//----- nvinfo : EIATTR_SPARSE_MMA_MASK
	.align		4
.L_25:
        /*0078*/ 	.byte	0x03, 0x50
        /*007a*/ 	.short	0x0000


	//----- nvinfo : EIATTR_MAXREG_COUNT
	.align		4
        /*007c*/ 	.byte	0x03, 0x1b
        /*007e*/ 	.short	0x00ff


	//----- nvinfo : EIATTR_EXIT_INSTR_OFFSETS
	.align		4
        /*0080*/ 	.byte	0x04, 0x1c
        /*0082*/ 	.short	(.L_27 - .L_26)


	//   ....[0]....
.L_26:
        /*0084*/ 	.word	0x000005b0


	//----- nvinfo : EIATTR_REQNTID
	.align		4
.L_27:
        /*0088*/ 	.byte	0x04, 0x10
        /*008a*/ 	.short	(.L_29 - .L_28)
.L_28:
        /*008c*/ 	.word	0x00000080
        /*0090*/ 	.word	0x00000001
        /*0094*/ 	.word	0x00000001


	//----- nvinfo : EIATTR_CBANK_PARAM_SIZE
	.align		4
.L_29:
        /*0098*/ 	.byte	0x03, 0x19
        /*009a*/ 	.short	0x0034


	//----- nvinfo : EIATTR_PARAM_CBANK
	.align		4
        /*009c*/ 	.byte	0x04, 0x0a
        /*009e*/ 	.short	(.L_31 - .L_30)
	.align		4
.L_30:
        /*00a0*/ 	.word	index@(.nv.constant0.triton_poi_fused__native_batch_norm_legit_no_training_relu_5)
        /*00a4*/ 	.short	0x0210
        /*00a6*/ 	.short	0x0034


	//----- nvinfo : EIATTR_SW_WAR
	.align		4
.L_31:
        /*00a8*/ 	.byte	0x04, 0x36
        /*00aa*/ 	.short	(.L_33 - .L_32)
.L_32:
        /*00ac*/ 	.word	0x00000008
.L_33:


//--------------------- .nv.callgraph             --------------------------
	.section	.nv.callgraph,"",@"SHT_CUDA_CALLGRAPH"
	.align	4
	.sectionentsize	8
	.align		4
        /*0000*/ 	.word	0x00000000
	.align		4
        /*0004*/ 	.word	0xffffffff
	.align		4
        /*0008*/ 	.word	0x00000000
	.align		4
        /*000c*/ 	.word	0xfffffffe
	.align		4
        /*0010*/ 	.word	0x00000000
	.align		4
        /*0014*/ 	.word	0xfffffffd
	.align		4
        /*0018*/ 	.word	0x00000000
	.align		4
        /*001c*/ 	.word	0xfffffffc


//--------------------- .nv.constant4             --------------------------
	.section	.nv.constant4,"a",@progbits
	.align	8
	.align		8
.nv.constant4:
        /*0000*/ 	.dword	_$_str
	.align		8
        /*0008*/ 	.dword	_$_str_$_2


//--------------------- .text.triton_poi_fused__native_batch_norm_legit_no_training_relu_5 --------------------------
	.section	.text.triton_poi_fused__native_batch_norm_legit_no_training_relu_5,"ax",@progbits
	.align	128
        .global         triton_poi_fused__native_batch_norm_legit_no_training_relu_5
        .type           triton_poi_fused__native_batch_norm_legit_no_training_relu_5,@function
        .size           triton_poi_fused__native_batch_norm_legit_no_training_relu_5,(.L_x_1 - triton_poi_fused__native_batch_norm_legit_no_training_relu_5)
        .other          triton_poi_fused__native_batch_norm_legit_no_training_relu_5,@"STO_CUDA_ENTRY STV_DEFAULT"
triton_poi_fused__native_batch_norm_legit_no_training_relu_5:
.text.triton_poi_fused__native_batch_norm_legit_no_training_relu_5:
[----:B------:R-:W-:Y:S01]  /*0000*/  LDC R1, c[0x0][0x28] ;  /* 0x00000a00ff017b82 */ /* 0x000fe20000000800 */
[----:B------:R-:W1:Y:S07]  /*0010*/  S2R R0, SR_TID.X ;  /* 0x0000000000007919 */ /* 0x000e6e0000002100 */
[----:B------:R-:W2:Y:S01]  /*0020*/  LDC.64 R20, c[0x0][0x220] ;  /* 0x00008800ff147b82 */ /* 0x000ea20000000a00 */
[----:B------:R-:W-:Y:S01]  /*0030*/  ULDC.64 UR4, c[0x0][0x208] ;  /* 0x0000820000047ab9 */ /* 0x000fe20000000a00 */
[----:B------:R-:W3:Y:S06]  /*0040*/  S2R R5, SR_CTAID.X ;  /* 0x0000000000057919 */ /* 0x000eec0000002500 */
[----:B------:R-:W4:Y:S08]  /*0050*/  LDC.64 R12, c[0x0][0x210] ;  /* 0x00008400ff0c7b82 */ /* 0x000f300000000a00 */
[----:B------:R-:W5:Y:S08]  /*0060*/  LDC.64 R16, c[0x0][0x218] ;  /* 0x00008600ff107b82 */ /* 0x000f700000000a00 */
[----:B------:R-:W5:Y:S01]  /*0070*/  LDC.64 R8, c[0x0][0x228] ;  /* 0x00008a00ff087b82 */ /* 0x000f620000000a00 */
[----:B-1----:R-:W-:-:S02]  /*0080*/  SHF.L.U32 R0, R0, 0x2, RZ ;  /* 0x0000000200007819 */ /* 0x002fc400000006ff */
[----:B---3--:R-:W-:Y:S02]  /*0090*/  SHF.R.S32.HI R3, RZ, 0x16, R5 ;  /* 0x00000016ff037819 */ /* 0x008fe40000011405 */
[----:B------:R-:W-:Y:S02]  /*00a0*/  LOP3.LUT R0, R0, 0x1fc, RZ, 0xc0, !PT ;  /* 0x000001fc00007812 */ /* 0x000fe400078ec0ff */
[----:B------:R-:W-:Y:S02]  /*00b0*/  SGXT R3, R3, 0x1 ;  /* 0x000000010303781a */ /* 0x000fe40000000200 */
[----:B------:R-:W-:Y:S02]  /*00c0*/  LEA R0, R5, R0, 0x9 ;  /* 0x0000000005007211 */ /* 0x000fe400078e48ff */
[----:B------:R-:W1:Y:S02]  /*00d0*/  LDC.64 R4, c[0x0][0x230] ;  /* 0x00008c00ff047b82 */ /* 0x000e640000000a00 */
[----:B------:R-:W-:-:S04]  /*00e0*/  LEA.HI R3, R3, R0, RZ, 0x6 ;  /* 0x0000000003037211 */ /* 0x000fc800078f30ff */
[----:B------:R-:W-:-:S04]  /*00f0*/  LOP3.LUT R3, R3, 0xffffffc0, RZ, 0xc0, !PT ;  /* 0xffffffc003037812 */ /* 0x000fc800078ec0ff */
[----:B------:R-:W-:-:S05]  /*0100*/  IADD3 R2, R0, -R3, RZ ;  /* 0x8000000300027210 */ /* 0x000fca0007ffe0ff */
[----:B--2---:R-:W-:-:S06]  /*0110*/  IMAD.WIDE R20, R2, 0x4, R20 ;  /* 0x0000000402147825 */ /* 0x004fcc00078e0214 */
[----:B------:R-:W2:Y:S01]  /*0120*/  LDG.E.EL.128 R20, desc[UR4][R20.64] ;  /* 0x0000000414147981 */ /* 0x000ea2000c2e1d00 */
[----:B----4-:R-:W-:-:S04]  /*0130*/  IMAD.WIDE R12, R0, 0x4, R12 ;  /* 0x00000004000c7825 */ /* 0x010fc800078e020c */
[C---:B-----5:R-:W-:Y:S02]  /*0140*/  IMAD.WIDE R16, R2.reuse, 0x4, R16 ;  /* 0x0000000402107825 */ /* 0x060fe400078e0210 */
[----:B------:R-:W3:Y:S04]  /*0150*/  LDG.E.128 R12, desc[UR4][R12.64] ;  /* 0x000000040c0c7981 */ /* 0x000ee8000c1e1d00 */
[----:B------:R-:W3:Y:S01]  /*0160*/  LDG.E.EL.128 R16, desc[UR4][R16.64] ;  /* 0x0000000410107981 */ /* 0x000ee2000c2e1d00 */
[----:B0-----:R-:W-:-:S04]  /*0170*/  IMAD.WIDE R8, R2, 0x4, R8 ;  /* 0x0000000402087825 */ /* 0x001fc800078e0208 */
[----:B-1----:R-:W-:Y:S02]  /*0180*/  IMAD.WIDE R4, R2, 0x4, R4 ;  /* 0x0000000402047825 */ /* 0x002fe400078e0204 */
[----:B------:R-:W4:Y:S04]  /*0190*/  LDG.E.EL.128 R8, desc[UR4][R8.64] ;  /* 0x0000000408087981 */ /* 0x000f28000c2e1d00 */
[----:B------:R-:W4:Y:S01]  /*01a0*/  LDG.E.EL.128 R4, desc[UR4][R4.64] ;  /* 0x0000000404047981 */ /* 0x000f22000c2e1d00 */
[----:B--2---:R-:W-:Y:S01]  /*01b0*/  FADD R22, R22, 9.9999997473787516356e-06 ;  /* 0x3727c5ac16167421 */ /* 0x004fe20000000000 */
[----:B------:R-:W-:Y:S01]  /*01c0*/  FADD R23, R23, 9.9999997473787516356e-06 ;  /* 0x3727c5ac17177421 */ /* 0x000fe20000000000 */
[----:B------:R-:W-:Y:S01]  /*01d0*/  FADD R2, R20, 9.9999997473787516356e-06 ;  /* 0x3727c5ac14027421 */ /* 0x000fe20000000000 */
[----:B------:R-:W-:Y:S01]  /*01e0*/  FADD R21, R21, 9.9999997473787516356e-06 ;  /* 0x3727c5ac15157421 */ /* 0x000fe20000000000 */
[----:B------:R-:W0:Y:S01]  /*01f0*/  MUFU.SQRT R24, R22 ;  /* 0x0000001600187308 */ /* 0x000e220000002000 */
[----:B------:R-:W-:Y:S01]  /*0200*/  HFMA2.MMA R20, -RZ, RZ, 1.625, 0 ;  /* 0x3e800000ff147435 */ /* 0x000fe200000001ff */
[----:B---3--:R-:W-:-:S06]  /*0210*/  FADD R12, R12, -R16 ;  /* 0x800000100c0c7221 */ /* 0x008fcc0000000000 */
[----:B------:R-:W1:Y:S01]  /*0220*/  MUFU.SQRT R23, R23 ;  /* 0x0000001700177308 */ /* 0x000e620000002000 */
[----:B------:R-:W-:Y:S01]  /*0230*/  FADD R13, R13, -R17 ;  /* 0x800000110d0d7221 */ /* 0x000fe20000000000 */
[----:B------:R-:W-:Y:S01]  /*0240*/  FADD R14, R14, -R18 ;  /* 0x800000120e0e7221 */ /* 0x000fe20000000000 */
[----:B------:R-:W-:Y:S01]  /*0250*/  FADD R18, R15, -R19 ;  /* 0x800000130f127221 */ /* 0x000fe20000000000 */
[----:B0-----:R-:W-:-:S04]  /*0260*/  FSETP.GT.AND P6, PT, R24, 8.50705917302346158658e+37, PT ;  /* 0x7e8000001800780b */ /* 0x001fc80003fc4000 */
[----:B------:R0:W2:Y:S01]  /*0270*/  MUFU.SQRT R25, R2 ;  /* 0x0000000200197308 */ /* 0x0000a20000002000 */
[----:B------:R-:W-:Y:S02]  /*0280*/  FSETP.GEU.AND P1, PT, R24, 1.175494350822287508e-38, PT ;  /* 0x008000001800780b */ /* 0x000fe40003f2e000 */
[----:B-1----:R-:W-:-:S05]  /*0290*/  FSETP.GT.AND P5, PT, R23, 8.50705917302346158658e+37, PT ;  /* 0x7e8000001700780b */ /* 0x002fca0003fa4000 */
[----:B------:R1:W3:Y:S01]  /*02a0*/  MUFU.SQRT R26, R21 ;  /* 0x00000015001a7308 */ /* 0x0002e20000002000 */
[----:B------:R-:W-:Y:S01]  /*02b0*/  FSETP.GEU.AND P2, PT, R23, 1.175494350822287508e-38, PT ;  /* 0x008000001700780b */ /* 0x000fe20003f4e000 */
[----:B0-----:R-:W0:Y:S01]  /*02c0*/  LDC.64 R2, c[0x0][0x238] ;  /* 0x00008e00ff027b82 */ /* 0x001e220000000a00 */
[----:B------:R-:W-:Y:S01]  /*02d0*/  FSEL R16, R20, 1, P5 ;  /* 0x3f80000014107808 */ /* 0x000fe20002800000 */
[----:B------:R-:W-:Y:S01]  /*02e0*/  @P6 FMUL R24, R24, 0.25 ;  /* 0x3e80000018186820 */ /* 0x000fe20000400000 */
[----:B--2---:R-:W-:-:S03]  /*02f0*/  FSETP.GT.AND P3, PT, R25, 8.50705917302346158658e+37, PT ;  /* 0x7e8000001900780b */ /* 0x004fc60003f64000 */
[----:B------:R-:W-:Y:S01]  /*0300*/  @!P1 FMUL R24, R24, 16777216 ;  /* 0x4b80000018189820 */ /* 0x000fe20000400000 */
[----:B-1----:R-:W-:Y:S02]  /*0310*/  FSEL R21, R20, 1, P6 ;  /* 0x3f80000014157808 */ /* 0x002fe40003000000 */
[----:B------:R-:W-:Y:S01]  /*0320*/  FSETP.GEU.AND P6, PT, R25, 1.175494350822287508e-38, PT ;  /* 0x008000001900780b */ /* 0x000fe20003fce000 */
[----:B------:R-:W-:Y:S02]  /*0330*/  @P5 FMUL R23, R23, 0.25 ;  /* 0x3e80000017175820 */ /* 0x000fe40000400000 */
[----:B------:R-:W1:Y:S01]  /*0340*/  MUFU.RCP R24, R24 ;  /* 0x0000001800187308 */ /* 0x000e620000001000 */
[C---:B---3--:R-:W-:Y:S01]  /*0350*/  FSETP.GT.AND P4, PT, R26.reuse, 8.50705917302346158658e+37, PT ;  /* 0x7e8000001a00780b */ /* 0x048fe20003f84000 */
[----:B------:R-:W-:Y:S01]  /*0360*/  @!P2 FMUL R23, R23, 16777216 ;  /* 0x4b8000001717a820 */ /* 0x000fe20000400000 */
[----:B------:R-:W-:Y:S01]  /*0370*/  FSETP.GEU.AND P0, PT, R26, 1.175494350822287508e-38, PT ;  /* 0x008000001a00780b */ /* 0x000fe20003f0e000 */
[----:B------:R-:W-:Y:S01]  /*0380*/  @!P2 FMUL R16, R16, 16777216 ;  /* 0x4b8000001010a820 */ /* 0x000fe20000400000 */
[C---:B------:R-:W-:Y:S01]  /*0390*/  FSEL R17, R20.reuse, 1, P4 ;  /* 0x3f80000014117808 */ /* 0x040fe20002000000 */
[----:B------:R-:W-:Y:S01]  /*03a0*/  @P3 FMUL R25, R25, 0.25 ;  /* 0x3e80000019193820 */ /* 0x000fe20000400000 */
[----:B------:R-:W-:Y:S01]  /*03b0*/  FSEL R20, R20, 1, P3 ;  /* 0x3f80000014147808 */ /* 0x000fe20001800000 */
[----:B------:R-:W2:Y:S01]  /*03c0*/  MUFU.RCP R23, R23 ;  /* 0x0000001700177308 */ /* 0x000ea20000001000 */
[----:B------:R-:W-:Y:S01]  /*03d0*/  @!P1 FMUL R21, R21, 16777216 ;  /* 0x4b80000015159820 */ /* 0x000fe20000400000 */
[----:B------:R-:W-:-:S02]  /*03e0*/  @!P6 FMUL R25, R25, 16777216 ;  /* 0x4b8000001919e820 */ /* 0x000fc40000400000 */
[----:B------:R-:W-:Y:S01]  /*03f0*/  @!P6 FMUL R20, R20, 16777216 ;  /* 0x4b8000001414e820 */ /* 0x000fe20000400000 */
[----:B0-----:R-:W-:-:S04]  /*0400*/  IMAD.WIDE R2, R0, 0x4, R2 ;  /* 0x0000000400027825 */ /* 0x001fc800078e0202 */
[----:B------:R-:W-:Y:S01]  /*0410*/  @P4 FMUL R26, R26, 0.25 ;  /* 0x3e8000001a1a4820 */ /* 0x000fe20000400000 */
[----:B-1----:R-:W-:Y:S01]  /*0420*/  FMUL R21, R24, R21 ;  /* 0x0000001518157220 */ /* 0x002fe20000400000 */
[----:B------:R-:W0:Y:S01]  /*0430*/  MUFU.RCP R25, R25 ;  /* 0x0000001900197308 */ /* 0x000e220000001000 */
[----:B------:R-:W-:Y:S01]  /*0440*/  @!P0 FMUL R17, R17, 16777216 ;  /* 0x4b80000011118820 */ /* 0x000fe20000400000 */
[----:B------:R-:W-:Y:S01]  /*0450*/  @!P0 FMUL R26, R26, 16777216 ;  /* 0x4b8000001a1a8820 */ /* 0x000fe20000400000 */
[----:B------:R-:W-:Y:S01]  /*0460*/  FMUL R21, R21, R14 ;  /* 0x0000000e15157220 */ /* 0x000fe20000400000 */
[----:B--2---:R-:W-:-:S04]  /*0470*/  FMUL R23, R23, R16 ;  /* 0x0000001017177220 */ /* 0x004fc80000400000 */
[----:B------:R-:W1:Y:S01]  /*0480*/  MUFU.RCP R22, R26 ;  /* 0x0000001a00167308 */ /* 0x000e620000001000 */
[----:B----4-:R-:W-:Y:S01]  /*0490*/  FFMA R6, R10, R21, R6 ;  /* 0x000000150a067223 */ /* 0x010fe20000000006 */
[----:B------:R-:W-:-:S04]  /*04a0*/  FMUL R18, R23, R18 ;  /* 0x0000001217127220 */ /* 0x000fc80000400000 */
[C---:B------:R-:W-:Y:S01]  /*04b0*/  FSETP.GEU.AND P1, PT, R6.reuse, RZ, PT ;  /* 0x000000ff0600720b */ /* 0x040fe20003f2e000 */
[----:B0-----:R-:W-:Y:S01]  /*04c0*/  FMUL R25, R25, R20 ;  /* 0x0000001419197220 */ /* 0x001fe20000400000 */
[----:B------:R-:W-:Y:S02]  /*04d0*/  FFMA R7, R11, R18, R7 ;  /* 0x000000120b077223 */ /* 0x000fe40000000007 */
[----:B------:R-:W-:Y:S01]  /*04e0*/  SEL R6, R6, RZ, P1 ;  /* 0x000000ff06067207 */ /* 0x000fe20000800000 */
[----:B------:R-:W-:Y:S02]  /*04f0*/  FMUL R25, R25, R12 ;  /* 0x0000000c19197220 */ /* 0x000fe40000400000 */
[C---:B------:R-:W-:Y:S01]  /*0500*/  FSETP.GEU.AND P0, PT, R7.reuse, RZ, PT ;  /* 0x000000ff0700720b */ /* 0x040fe20003f0e000 */
[----:B-1----:R-:W-:Y:S01]  /*0510*/  FMUL R22, R22, R17 ;  /* 0x0000001116167220 */ /* 0x002fe20000400000 */
[----:B------:R-:W-:Y:S02]  /*0520*/  FFMA R4, R8, R25, R4 ;  /* 0x0000001908047223 */ /* 0x000fe40000000004 */
[----:B------:R-:W-:Y:S01]  /*0530*/  SEL R7, R7, RZ, P0 ;  /* 0x000000ff07077207 */ /* 0x000fe20000000000 */
[----:B------:R-:W-:-:S02]  /*0540*/  FMUL R22, R22, R13 ;  /* 0x0000000d16167220 */ /* 0x000fc40000400000 */
[C---:B------:R-:W-:Y:S02]  /*0550*/  FSETP.GEU.AND P3, PT, R4.reuse, RZ, PT ;  /* 0x000000ff0400720b */ /* 0x040fe40003f6e000 */
[----:B------:R-:W-:Y:S02]  /*0560*/  FFMA R5, R9, R22, R5 ;  /* 0x0000001609057223 */ /* 0x000fe40000000005 */
[----:B------:R-:W-:-:S03]  /*0570*/  SEL R4, R4, RZ, P3 ;  /* 0x000000ff04047207 */ /* 0x000fc60001800000 */
[----:B------:R-:W-:-:S04]  /*0580*/  FSETP.GEU.AND P2, PT, R5, RZ, PT ;  /* 0x000000ff0500720b */ /* 0x000fc80003f4e000 */
[----:B------:R-:W-:-:S05]  /*0590*/  SEL R5, R5, RZ, P2 ;  /* 0x000000ff05057207 */ /* 0x000fca0001000000 */
[----:B------:R-:W-:Y:S01]  /*05a0*/  STG.E.128 desc[UR4][R2.64], R4 ;  /* 0x0000000402007986 */ /* 0x000fe2000c101d04 */
[----:B------:R-:W-:Y:S05]  /*05b0*/  EXIT ;  /* 0x000000000000794d */ /* 0x000fea0003800000 */
.L_x_0:
[----:B------:R-:W-:-:S00]  /*05c0*/  BRA `(.L_x_0) ;  /* 0xfffffffc00fc7947 */ /* 0x000fc0000383ffff */
[----:B------:R-:W-:-:S00]  /*05d0*/  NOP ;  /* 0x0000000000007918 */ /* 0x000fc00000000000 */
        /* <DEDUP_REMOVED lines=10> */
.L_x_1:


//--------------------- .nv.global.init           --------------------------
	.section	.nv.global.init,"aw",@progbits
.nv.global.init:
	.type		_$_str,@object
	.size		_$_str,(_$_str_$_2 - _$_str)
_$_str:
        /*0000*/ 	.byte	0x5f, 0x5f, 0x43, 0x55, 0x44, 0x41, 0x5f, 0x46, 0x54, 0x5a, 0x00
	.type		_$_str_$_2,@object
	.size		_$_str_$_2,(.L_1 - _$_str_$_2)
_$_str_$_2:
        /*000b*/ 	.byte	0x5f, 0x5f, 0x43, 0x55, 0x44, 0x41, 0x5f, 0x50, 0x52, 0x45, 0x43, 0x5f, 0x53, 0x51, 0x52, 0x54
        /*001b*/ 	.byte	0x00
.L_1:


//--------------------- .nv.constant0.triton_poi_fused__native_batch_norm_legit_no_training_relu_5 --------------------------
	.section	.nv.constant0.triton_poi_fused__native_batch_norm_legit_no_training_relu_5,"a",@progbits
	.sectionflags	@""
	.align	4
.nv.constant0.triton_poi_fused__native_batch_norm_legit_no_training_relu_5:
	.zero		580
